//
// Generated by NVIDIA NVVM Compiler
//
// Compiler Build ID: CL-36424714
// Cuda compilation tools, release 13.0, V13.0.88
// Based on NVVM 20.0.0
//

.version 9.0
.target sm_100
.address_size 64

	// .globl	_Z2prPi
// _ZZ13merger_threadPiiE3a_s has been demoted

.visible .entry _Z2prPi(
	.param .u64 .ptr .align 1 _Z2prPi_param_0
)
{
	.reg .b32 	%r<4>;
	.reg .b64 	%rd<5>;

	ld.param.u64 	%rd1, [_Z2prPi_param_0];
	cvta.to.global.u64 	%rd2, %rd1;
	mov.u32 	%r1, %tid.x;
	mul.wide.u32 	%rd3, %r1, 4;
	add.s64 	%rd4, %rd2, %rd3;
	ld.global.u32 	%r2, [%rd4];
	shl.b32 	%r3, %r2, 1;
	st.global.u32 	[%rd4], %r3;
	ret;

}
	// .globl	_Z13merger_threadPii
.visible .entry _Z13merger_threadPii(
	.param .u64 .ptr .align 1 _Z13merger_threadPii_param_0,
	.param .u32 _Z13merger_threadPii_param_1
)
{
	.reg .pred 	%p<26>;
	.reg .b16 	%rs<4>;
	.reg .b32 	%r<115>;
	.reg .b64 	%rd<7>;
	// demoted variable
	.shared .align 4 .b8 _ZZ13merger_threadPiiE3a_s[1024];
	ld.param.u64 	%rd2, [_Z13merger_threadPii_param_0];
	ld.param.u32 	%r40, [_Z13merger_threadPii_param_1];
	cvta.to.global.u64 	%rd1, %rd2;
	mov.u32 	%r1, %tid.x;
	mov.u32 	%r2, %ctaid.x;
	mov.u32 	%r105, %ntid.x;
	mad.lo.s32 	%r4, %r2, %r105, %r1;
	setp.ge.s32 	%p7, %r4, %r40;
	shl.b32 	%r41, %r1, 2;
	mov.u32 	%r42, _ZZ13merger_threadPiiE3a_s;
	add.s32 	%r5, %r42, %r41;
	@%p7 bra 	$L__BB1_2;
	mul.wide.s32 	%rd3, %r4, 4;
	add.s64 	%rd4, %rd1, %rd3;
	ld.global.u32 	%r43, [%rd4];
	st.shared.u32 	[%r5], %r43;
$L__BB1_2:
	shr.u32 	%r6, %r105, 1;
	mov.u32 	%r44, %nctaid.x;
	add.s32 	%r45, %r44, -1;
	setp.ne.s32 	%p8, %r45, %r2;
	@%p8 bra 	$L__BB1_4;
	rem.u32 	%r105, %r40, %r105;
$L__BB1_4:
	bar.sync 	0;
	shr.u32 	%r9, %r105, 1;
	setp.ge.u32 	%p9, %r1, %r9;
	@%p9 bra 	$L__BB1_7;
	add.s32 	%r10, %r5, %r41;
	ld.shared.u32 	%r11, [%r10];
	ld.shared.u32 	%r12, [%r10+4];
	setp.le.s32 	%p10, %r11, %r12;
	@%p10 bra 	$L__BB1_7;
	st.shared.u32 	[%r10], %r12;
	st.shared.u32 	[%r10+4], %r11;
$L__BB1_7:
	sub.s32 	%r107, %r105, %r9;
	setp.lt.s32 	%p11, %r107, 2;
	@%p11 bra 	$L__BB1_19;
	cvt.u16.u32 	%rs1, %r6;
	cvt.u16.u32 	%rs2, %r1;
	rem.u16 	%rs3, %rs2, %rs1;
	cvt.u32.u16 	%r14, %rs3;
	setp.ge.u32 	%p12, %r1, %r6;
	setp.lt.u32 	%p13, %r1, %r6;
	selp.u32 	%r15, 1, 0, %p13;
	selp.u32 	%r16, 1, 0, %p12;
	mov.b32 	%r106, 1;
$L__BB1_9:
	shr.u32 	%r48, %r107, 1;
	and.b32  	%r49, %r107, 1;
	add.s32 	%r107, %r48, %r49;
	shr.u32 	%r50, %r14, %r106;
	shl.b32 	%r51, %r50, 1;
	or.b32  	%r52, %r51, %r15;
	or.b32  	%r53, %r51, %r16;
	mov.b32 	%r54, 1;
	shl.b32 	%r20, %r54, %r106;
	shl.b32 	%r55, %r53, %r106;
	shl.b32 	%r110, %r52, %r106;
	rem.s32 	%r22, %r14, %r20;
	add.s32 	%r23, %r22, %r55;
	add.s32 	%r56, %r20, %r110;
	add.s32 	%r57, %r56, -1;
	bar.sync 	0;
	min.s32 	%r111, %r57, %r105;
	setp.ge.s32 	%p14, %r23, %r105;
	@%p14 bra 	$L__BB1_18;
	setp.ge.u32 	%p15, %r1, %r6;
	shl.b32 	%r58, %r23, 2;
	add.s32 	%r60, %r42, %r58;
	ld.shared.u32 	%r25, [%r60];
	@%p15 bra 	$L__BB1_14;
	sub.s32 	%r61, %r111, %r110;
	setp.lt.s32 	%p16, %r61, 2;
	@%p16 bra 	$L__BB1_13;
$L__BB1_12:
	add.s32 	%r62, %r111, %r110;
	shr.u32 	%r63, %r62, 31;
	add.s32 	%r64, %r62, %r63;
	shr.s32 	%r65, %r64, 1;
	shl.b32 	%r66, %r65, 2;
	add.s32 	%r68, %r42, %r66;
	ld.shared.u32 	%r69, [%r68];
	setp.gt.s32 	%p17, %r25, %r69;
	selp.b32 	%r110, %r65, %r110, %p17;
	selp.b32 	%r111, %r111, %r65, %p17;
	sub.s32 	%r70, %r111, %r110;
	setp.gt.s32 	%p18, %r70, 1;
	@%p18 bra 	$L__BB1_12;
$L__BB1_13:
	shl.b32 	%r71, %r111, 2;
	add.s32 	%r73, %r42, %r71;
	ld.shared.u32 	%r74, [%r73];
	setp.gt.s32 	%p25, %r25, %r74;
	shl.b32 	%r75, %r110, 2;
	add.s32 	%r76, %r42, %r75;
	ld.shared.u32 	%r77, [%r76];
	setp.le.s32 	%p24, %r25, %r77;
	bra.uni 	$L__BB1_17;
$L__BB1_14:
	sub.s32 	%r78, %r111, %r110;
	setp.lt.s32 	%p19, %r78, 2;
	@%p19 bra 	$L__BB1_16;
$L__BB1_15:
	add.s32 	%r79, %r111, %r110;
	shr.u32 	%r80, %r79, 31;
	add.s32 	%r81, %r79, %r80;
	shr.s32 	%r82, %r81, 1;
	shl.b32 	%r83, %r82, 2;
	add.s32 	%r85, %r42, %r83;
	ld.shared.u32 	%r86, [%r85];
	setp.lt.s32 	%p20, %r25, %r86;
	selp.b32 	%r110, %r110, %r82, %p20;
	selp.b32 	%r111, %r82, %r111, %p20;
	sub.s32 	%r87, %r111, %r110;
	setp.gt.s32 	%p21, %r87, 1;
	@%p21 bra 	$L__BB1_15;
$L__BB1_16:
	shl.b32 	%r88, %r111, 2;
	add.s32 	%r90, %r42, %r88;
	ld.shared.u32 	%r91, [%r90];
	setp.ge.s32 	%p25, %r25, %r91;
	shl.b32 	%r92, %r110, 2;
	add.s32 	%r93, %r42, %r92;
	ld.shared.u32 	%r94, [%r93];
	setp.lt.s32 	%p24, %r25, %r94;
$L__BB1_17:
	selp.u32 	%r95, 1, 0, %p25;
	selp.s32 	%r96, -1, 0, %p24;
	add.s32 	%r97, %r111, %r96;
	add.s32 	%r98, %r97, %r95;
	rem.s32 	%r99, %r98, %r20;
	add.s32 	%r100, %r99, %r22;
	shl.b32 	%r101, %r100, 2;
	add.s32 	%r103, %r42, %r101;
	st.shared.u32 	[%r103], %r25;
$L__BB1_18:
	add.s32 	%r106, %r106, 1;
	bar.sync 	0;
	setp.gt.u32 	%p22, %r107, 1;
	@%p22 bra 	$L__BB1_9;
$L__BB1_19:
	setp.ge.u32 	%p23, %r1, %r105;
	@%p23 bra 	$L__BB1_21;
	ld.shared.u32 	%r104, [%r5];
	mul.wide.u32 	%rd5, %r4, 4;
	add.s64 	%rd6, %rd1, %rd5;
	st.global.u32 	[%rd6], %r104;
$L__BB1_21:
	ret;

}


// ===== COMPILED SASS (sm_100) =====

	.target	sm_100

	.elftype	@"ET_EXEC"


//--------------------- .note.nv.tkinfo           --------------------------
	.section	.note.nv.tkinfo,"",@"SHT_NOTE"
	.sectionflags	@"SHF_NOTE_NV_TKINFO"
	.tkinfo
        /*0018*/ 	.word	0x00000002
        /*0030*/ 	.string	""
        /*0030*/ 	.string	"ptxas"
        /*0030*/ 	.string	"Cuda compilation tools, release 13.0, V13.0.88"
        /*0030*/ 	.string	"Build cuda_13.0.r13.0/compiler.36424714_0"
        /*0030*/ 	.string	"-arch sm_100 -m 64 "



//--------------------- .note.nv.cuinfo           --------------------------
	.section	.note.nv.cuinfo,"",@"SHT_NOTE"
	.sectionflags	@"SHF_NOTE_NV_CUINFO"
        /*0018*/ 	.short	0x0002
        /*001a*/ 	.short	0x0064
        /*001c*/ 	.short	0x0082
	.zero		2


//--------------------- .nv.info                  --------------------------
	.section	.nv.info,"",@"SHT_CUDA_INFO"
	.align	4


	//----- nvinfo : EIATTR_REGCOUNT
	.align		4
        /*0000*/ 	.byte	0x04, 0x2f
        /*0002*/ 	.short	(.L_1 - .L_0)
	.align		4
.L_0:
        /*0004*/ 	.word	index@(_Z2prPi)
        /*0008*/ 	.word	0x00000008


	//----- nvinfo : EIATTR_FRAME_SIZE
	.align		4
.L_1:
        /*000c*/ 	.byte	0x04, 0x11
        /*000e*/ 	.short	(.L_3 - .L_2)
	.align		4
.L_2:
        /*0010*/ 	.word	index@(_Z2prPi)
        /*0014*/ 	.word	0x00000000


	//----- nvinfo : EIATTR_REGCOUNT
	.align		4
.L_3:
        /*0018*/ 	.byte	0x04, 0x2f
        /*001a*/ 	.short	(.L_5 - .L_4)
	.align		4
.L_4:
        /*001c*/ 	.word	index@(_Z13merger_threadPii)
        /*0020*/ 	.word	0x00000017


	//----- nvinfo : EIATTR_FRAME_SIZE
	.align		4
.L_5:
        /*0024*/ 	.byte	0x04, 0x11
        /*0026*/ 	.short	(.L_7 - .L_6)
	.align		4
.L_6:
        /*0028*/ 	.word	index@($__internal_0_$__cuda_sm20_rem_u16)
        /*002c*/ 	.word	0x00000000


	//----- nvinfo : EIATTR_FRAME_SIZE
	.align		4
.L_7:
        /*0030*/ 	.byte	0x04, 0x11
        /*0032*/ 	.short	(.L_9 - .L_8)
	.align		4
.L_8:
        /*0034*/ 	.word	index@(_Z13merger_threadPii)
        /*0038*/ 	.word	0x00000000


	//----- nvinfo : EIATTR_MIN_STACK_SIZE
	.align		4
.L_9:
        /*003c*/ 	.byte	0x04, 0x12
        /*003e*/ 	.short	(.L_11 - .L_10)
	.align		4
.L_10:
        /*0040*/ 	.word	index@(_Z13merger_threadPii)
        /*0044*/ 	.word	0x00000000


	//----- nvinfo : EIATTR_MIN_STACK_SIZE
	.align		4
.L_11:
        /*0048*/ 	.byte	0x04, 0x12
        /*004a*/ 	.short	(.L_13 - .L_12)
	.align		4
.L_12:
        /*004c*/ 	.word	index@(_Z2prPi)
        /*0050*/ 	.word	0x00000000
.L_13:


//--------------------- .nv.compat                --------------------------
	.section	.nv.compat,"",@"SHT_CUDA_COMPAT_INFO"
	.align	4
        /*0000*/ 	.byte	0x02, 0x09, 0x00, 0x00, 0x02, 0x02, 0x01, 0x00, 0x02, 0x05, 0x05, 0x00, 0x03, 0x07, 0x01, 0x01
        /*0010*/ 	.byte	0x02, 0x03, 0x00, 0x00, 0x02, 0x06, 0x01, 0x00, 0x04, 0x0b, 0x08, 0x00, 0x01, 0x00, 0x00, 0x00
        /*0020*/ 	.byte	0x00, 0x00, 0x00, 0x00


//--------------------- .nv.info._Z13merger_threadPii --------------------------
	.section	.nv.info._Z13merger_threadPii,"",@"SHT_CUDA_INFO"
	.sectionflags	@""
	.align	4


	//----- nvinfo : EIATTR_CUDA_API_VERSION
	.align		4
        /*0000*/ 	.byte	0x04, 0x37
        /*0002*/ 	.short	(.L_15 - .L_14)
.L_14:
        /*0004*/ 	.word	0x00000082


	//----- nvinfo : EIATTR_KPARAM_INFO
	.align		4
.L_15:
        /*0008*/ 	.byte	0x04, 0x17
        /*000a*/ 	.short	(.L_17 - .L_16)
.L_16:
        /*000c*/ 	.word	0x00000000
        /*0010*/ 	.short	0x0001
        /*0012*/ 	.short	0x0008
        /*0014*/ 	.byte	0x00, 0xf0, 0x11, 0x00


	//----- nvinfo : EIATTR_KPARAM_INFO
	.align		4
.L_17:
        /*0018*/ 	.byte	0x04, 0x17
        /*001a*/ 	.short	(.L_19 - .L_18)
.L_18:
        /*001c*/ 	.word	0x00000000
        /*0020*/ 	.short	0x0000
        /*0022*/ 	.short	0x0000
        /*0024*/ 	.byte	0x00, 0xf5, 0x21, 0x00


	//----- nvinfo : EIATTR_SPARSE_MMA_MASK
	.align		4
.L_19:
        /*0028*/ 	.byte	0x03, 0x50
        /*002a*/ 	.short	0x0000


	//----- nvinfo : EIATTR_MAXREG_COUNT
	.align		4
        /*002c*/ 	.byte	0x03, 0x1b
        /*002e*/ 	.short	0x00ff


	//----- nvinfo : EIATTR_NUM_BARRIERS
	.align		4
        /*0030*/ 	.byte	0x02, 0x4c
        /*0032*/ 	.byte	0x01
	.zero		1


	//----- nvinfo : EIATTR_MERCURY_ISA_VERSION
	.align		4
        /*0034*/ 	.byte	0x03, 0x5f
        /*0036*/ 	.short	0x0101


	//----- nvinfo : EIATTR_VRC_CTA_INIT_COUNT
	.align		4
        /*0038*/ 	.byte	0x02, 0x4a
	.zero		1
	.zero		1


	//----- nvinfo : EIATTR_EXIT_INSTR_OFFSETS
	.align		4
        /*003c*/ 	.byte	0x04, 0x1c
        /*003e*/ 	.short	(.L_21 - .L_20)


	//   ....[0]....
.L_20:
        /*0040*/ 	.word	0x00000be0


	//   ....[1]....
        /*0044*/ 	.word	0x00000c30


	//----- nvinfo : EIATTR_CRS_STACK_SIZE
	.align		4
.L_21:
        /*0048*/ 	.byte	0x04, 0x1e
        /*004a*/ 	.short	(.L_23 - .L_22)
.L_22:
        /*004c*/ 	.word	0x00000000


	//----- nvinfo : EIATTR_CBANK_PARAM_SIZE
	.align		4
.L_23:
        /*0050*/ 	.byte	0x03, 0x19
        /*0052*/ 	.short	0x000c


	//----- nvinfo : EIATTR_PARAM_CBANK
	.align		4
        /*0054*/ 	.byte	0x04, 0x0a
        /*0056*/ 	.short	(.L_25 - .L_24)
	.align		4
.L_24:
        /*0058*/ 	.word	index@(.nv.constant0._Z13merger_threadPii)
        /*005c*/ 	.short	0x0380
        /*005e*/ 	.short	0x000c


	//----- nvinfo : EIATTR_SW_WAR
	.align		4
.L_25:
        /*0060*/ 	.byte	0x04, 0x36
        /*0062*/ 	.short	(.L_27 - .L_26)
.L_26:
        /*0064*/ 	.word	0x00000008
.L_27:


//--------------------- .nv.info._Z2prPi          --------------------------
	.section	.nv.info._Z2prPi,"",@"SHT_CUDA_INFO"
	.sectionflags	@""
	.align	4


	//----- nvinfo : EIATTR_CUDA_API_VERSION
	.align		4
        /*0000*/ 	.byte	0x04, 0x37
        /*0002*/ 	.short	(.L_29 - .L_28)
.L_28:
        /*0004*/ 	.word	0x00000082


	//----- nvinfo : EIATTR_KPARAM_INFO
	.align		4
.L_29:
        /*0008*/ 	.byte	0x04, 0x17
        /*000a*/ 	.short	(.L_31 - .L_30)
.L_30:
        /*000c*/ 	.word	0x00000000
        /*0010*/ 	.short	0x0000
        /*0012*/ 	.short	0x0000
        /*0014*/ 	.byte	0x00, 0xf5, 0x21, 0x00


	//----- nvinfo : EIATTR_SPARSE_MMA_MASK
	.align		4
.L_31:
        /*0018*/ 	.byte	0x03, 0x50
        /*001a*/ 	.short	0x0000


	//----- nvinfo : EIATTR_MAXREG_COUNT
	.align		4
        /*001c*/ 	.byte	0x03, 0x1b
        /*001e*/ 	.short	0x00ff


	//----- nvinfo : EIATTR_MERCURY_ISA_VERSION
	.align		4
        /*0020*/ 	.byte	0x03, 0x5f
        /*0022*/ 	.short	0x0101


	//----- nvinfo : EIATTR_VRC_CTA_INIT_COUNT
	.align		4
        /*0024*/ 	.byte	0x02, 0x4a
	.zero		1
	.zero		1


	//----- nvinfo : EIATTR_EXIT_INSTR_OFFSETS
	.align		4
        /*0028*/ 	.byte	0x04, 0x1c
        /*002a*/ 	.short	(.L_33 - .L_32)


	//   ....[0]....
.L_32:
        /*002c*/ 	.word	0x00000080


	//----- nvinfo : EIATTR_CBANK_PARAM_SIZE
	.align		4
.L_33:
        /*0030*/ 	.byte	0x03, 0x19
        /*0032*/ 	.short	0x0008


	//----- nvinfo : EIATTR_PARAM_CBANK
	.align		4
        /*0034*/ 	.byte	0x04, 0x0a
        /*0036*/ 	.short	(.L_35 - .L_34)
	.align		4
.L_34:
        /*0038*/ 	.word	index@(.nv.constant0._Z2prPi)
        /*003c*/ 	.short	0x0380
        /*003e*/ 	.short	0x0008


	//----- nvinfo : EIATTR_SW_WAR
	.align		4
.L_35:
        /*0040*/ 	.byte	0x04, 0x36
        /*0042*/ 	.short	(.L_37 - .L_36)
.L_36:
        /*0044*/ 	.word	0x00000008
.L_37:


//--------------------- .nv.callgraph             --------------------------
	.section	.nv.callgraph,"",@"SHT_CUDA_CALLGRAPH"
	.align	4
	.sectionentsize	8
	.align		4
        /*0000*/ 	.word	0x00000000
	.align		4
        /*0004*/ 	.word	0xffffffff
	.align		4
        /*0008*/ 	.word	0x00000000
	.align		4
        /*000c*/ 	.word	0xfffffffe
	.align		4
        /*0010*/ 	.word	0x00000000
	.align		4
        /*0014*/ 	.word	0xfffffffd
	.align		4
        /*0018*/ 	.word	0x00000000
	.align		4
        /*001c*/ 	.word	0xfffffffc


//--------------------- .text._Z13merger_threadPii --------------------------
	.section	.text._Z13merger_threadPii,"ax",@progbits
	.align	128
        .global         _Z13merger_threadPii
        .type           _Z13merger_threadPii,@function
        .size           _Z13merger_threadPii,(.L_x_18 - _Z13merger_threadPii)
        .other          _Z13merger_threadPii,@"STO_CUDA_ENTRY STV_DEFAULT"
_Z13merger_threadPii:
.text._Z13merger_threadPii:
[----:B------:R-:W-:Y:S01]  /*0000*/  LDC R1, c[0x0][0x37c] ;  /* 0x0000df00ff017b82 */ /* 0x000fe20000000800 */
[----:B------:R-:W0:Y:S07]  /*0010*/  S2R R4, SR_TID.X ;  /* 0x0000000000047919 */ /* 0x000e2e0000002100 */
[----:B------:R-:W0:Y:S01]  /*0020*/  S2UR UR8, SR_CTAID.X ;  /* 0x00000000000879c3 */ /* 0x000e220000002500 */
[----:B------:R-:W1:Y:S01]  /*0030*/  LDCU UR9, c[0x0][0x388] ;  /* 0x00007100ff0977ac */ /* 0x000e620008000800 */
[----:B------:R-:W2:Y:S06]  /*0040*/  LDCU.64 UR6, c[0x0][0x358] ;  /* 0x00006b00ff0677ac */ /* 0x000eac0008000a00 */
[----:B------:R-:W0:Y:S02]  /*0050*/  LDC R5, c[0x0][0x360] ;  /* 0x0000d800ff057b82 */ /* 0x000e240000000800 */
[----:B0-----:R-:W-:-:S05]  /*0060*/  IMAD R0, R5, UR8, R4 ;  /* 0x0000000805007c24 */ /* 0x001fca000f8e0204 */
[----:B-1----:R-:W-:-:S13]  /*0070*/  ISETP.GE.AND P0, PT, R0, UR9, PT ;  /* 0x0000000900007c0c */ /* 0x002fda000bf06270 */
[----:B------:R-:W0:Y:S02]  /*0080*/  @!P0 LDC.64 R2, c[0x0][0x380] ;  /* 0x0000e000ff028b82 */ /* 0x000e240000000a00 */
[----:B0-----:R-:W-:-:S05]  /*0090*/  @!P0 IMAD.WIDE R2, R0, 0x4, R2 ;  /* 0x0000000400028825 */ /* 0x001fca00078e0202 */
[----:B--2---:R0:W5:Y:S01]  /*00a0*/  @!P0 LDG.E R6, desc[UR6][R2.64] ;  /* 0x0000000602068981 */ /* 0x004162000c1e1900 */
[----:B------:R-:W1:Y:S01]  /*00b0*/  LDCU UR4, c[0x0][0x370] ;  /* 0x00006e00ff0477ac */ /* 0x000e620008000800 */
[----:B------:R-:W2:Y:S01]  /*00c0*/  S2UR UR5, SR_CgaCtaId ;  /* 0x00000000000579c3 */ /* 0x000ea20000008800 */
[----:B------:R-:W-:Y:S01]  /*00d0*/  SHF.R.U32.HI R7, RZ, 0x1, R5 ;  /* 0x00000001ff077819 */ /* 0x000fe20000011605 */
[----:B-1----:R-:W-:-:S04]  /*00e0*/  UIADD3 UR4, UPT, UPT, UR4, -0x1, URZ ;  /* 0xffffffff04047890 */ /* 0x002fc8000fffe0ff */
[----:B------:R-:W-:-:S03]  /*00f0*/  UISETP.NE.AND UP0, UPT, UR4, UR8, UPT ;  /* 0x000000080400728c */ /* 0x000fc6000bf05270 */
[----:B------:R-:W-:Y:S02]  /*0100*/  UMOV UR4, 0x400 ;  /* 0x0000040000047882 */ /* 0x000fe40000000000 */
[----:B--2---:R-:W-:-:S04]  /*0110*/  ULEA UR4, UR5, UR4, 0x18 ;  /* 0x0000000405047291 */ /* 0x004fc8000f8ec0ff */
[----:B0-----:R-:W-:Y:S08]  /*0120*/  BRA.U UP0, `(.L_x_0) ;  /* 0x0000000100487547 */ /* 0x001ff0000b800000 */
[----:B------:R-:W0:Y:S01]  /*0130*/  I2F.U32.RP R8, R5 ;  /* 0x0000000500087306 */ /* 0x000e220000209000 */
[----:B------:R-:W-:Y:S01]  /*0140*/  IMAD.MOV R9, RZ, RZ, -R5 ;  /* 0x000000ffff097224 */ /* 0x000fe200078e0a05 */
[----:B------:R-:W-:-:S06]  /*0150*/  ISETP.NE.U32.AND P2, PT, R5, RZ, PT ;  /* 0x000000ff0500720c */ /* 0x000fcc0003f45070 */
[----:B0-----:R-:W0:Y:S02]  /*0160*/  MUFU.RCP R8, R8 ;  /* 0x0000000800087308 */ /* 0x001e240000001000 */
[----:B0-----:R-:W-:-:S06]  /*0170*/  VIADD R2, R8, 0xffffffe ;  /* 0x0ffffffe08027836 */ /* 0x001fcc0000000000 */
[----:B------:R0:W1:Y:S02]  /*0180*/  F2I.FTZ.U32.TRUNC.NTZ R3, R2 ;  /* 0x0000000200037305 */ /* 0x000064000021f000 */
[----:B0-----:R-:W-:Y:S02]  /*0190*/  IMAD.MOV.U32 R2, RZ, RZ, RZ ;  /* 0x000000ffff027224 */ /* 0x001fe400078e00ff */
[----:B-1----:R-:W-:-:S04]  /*01a0*/  IMAD R9, R9, R3, RZ ;  /* 0x0000000309097224 */ /* 0x002fc800078e02ff */
[----:B------:R-:W-:-:S06]  /*01b0*/  IMAD.HI.U32 R3, R3, R9, R2 ;  /* 0x0000000903037227 */ /* 0x000fcc00078e0002 */
[----:B------:R-:W-:-:S04]  /*01c0*/  IMAD.HI.U32 R3, R3, UR9, RZ ;  /* 0x0000000903037c27 */ /* 0x000fc8000f8e00ff */
[----:B------:R-:W-:-:S04]  /*01d0*/  IMAD.MOV R10, RZ, RZ, -R3 ;  /* 0x000000ffff0a7224 */ /* 0x000fc800078e0a03 */
[----:B------:R-:W-:-:S05]  /*01e0*/  IMAD R10, R5, R10, UR9 ;  /* 0x00000009050a7e24 */ /* 0x000fca000f8e020a */
[----:B------:R-:W-:-:S13]  /*01f0*/  ISETP.GE.U32.AND P1, PT, R10, R5, PT ;  /* 0x000000050a00720c */ /* 0x000fda0003f26070 */
[----:B------:R-:W-:-:S05]  /*0200*/  @P1 IMAD.IADD R10, R10, 0x1, -R5 ;  /* 0x000000010a0a1824 */ /* 0x000fca00078e0a05 */
[----:B------:R-:W-:-:S13]  /*0210*/  ISETP.GE.U32.AND P1, PT, R10, R5, PT ;  /* 0x000000050a00720c */ /* 0x000fda0003f26070 */
[----:B------:R-:W-:Y:S01]  /*0220*/  @P1 IMAD.IADD R10, R10, 0x1, -R5 ;  /* 0x000000010a0a1824 */ /* 0x000fe200078e0a05 */
[----:B------:R-:W-:-:S05]  /*0230*/  @!P2 LOP3.LUT R10, RZ, R5, RZ, 0x33, !PT ;  /* 0x00000005ff0aa212 */ /* 0x000fca00078e33ff */
[----:B------:R-:W-:-:S07]  /*0240*/  IMAD.MOV.U32 R5, RZ, RZ, R10 ;  /* 0x000000ffff057224 */ /* 0x000fce00078e000a */
.L_x_0:
[----:B------:R-:W-:Y:S01]  /*0250*/  SHF.R.U32.HI R8, RZ, 0x1, R5 ;  /* 0x00000001ff087819 */ /* 0x000fe20000011605 */
[----:B------:R-:W-:Y:S01]  /*0260*/  BSSY.RECONVERGENT B0, `(.L_x_1) ;  /* 0x000000c000007945 */ /* 0x000fe20003800200 */
[C---:B------:R-:W-:Y:S02]  /*0270*/  LEA R9, R4.reuse, UR4, 0x2 ;  /* 0x0000000404097c11 */ /* 0x040fe4000f8e10ff */
[----:B------:R-:W-:-:S03]  /*0280*/  ISETP.GE.U32.AND P1, PT, R4, R8, PT ;  /* 0x000000080400720c */ /* 0x000fc60003f26070 */
[----:B-----5:R0:W-:Y:S01]  /*0290*/  @!P0 STS [R9], R6 ;  /* 0x0000000609008388 */ /* 0x0201e20000000800 */
[----:B------:R-:W-:Y:S09]  /*02a0*/  BAR.SYNC.DEFER_BLOCKING 0x0 ;  /* 0x0000000000007b1d */ /* 0x000ff20000010000 */
[----:B0-----:R-:W-:Y:S05]  /*02b0*/  @P1 BRA `(.L_x_2) ;  /* 0x0000000000181947 */ /* 0x001fea0003800000 */
[----:B------:R-:W-:-:S05]  /*02c0*/  IMAD R2, R4, 0x4, R9 ;  /* 0x0000000404027824 */ /* 0x000fca00078e0209 */
[----:B------:R-:W-:Y:S04]  /*02d0*/  LDS R3, [R2] ;  /* 0x0000000002037984 */ /* 0x000fe80000000800 */
[----:B------:R-:W0:Y:S02]  /*02e0*/  LDS R6, [R2+0x4] ;  /* 0x0000040002067984 */ /* 0x000e240000000800 */
[----:B0-----:R-:W-:-:S13]  /*02f0*/  ISETP.GT.AND P0, PT, R3, R6, PT ;  /* 0x000000060300720c */ /* 0x001fda0003f04270 */
[----:B------:R0:W-:Y:S04]  /*0300*/  @P0 STS [R2], R6 ;  /* 0x0000000602000388 */ /* 0x0001e80000000800 */
[----:B------:R0:W-:Y:S02]  /*0310*/  @P0 STS [R2+0x4], R3 ;  /* 0x0000040302000388 */ /* 0x0001e40000000800 */
.L_x_2:
[----:B------:R-:W-:Y:S05]  /*0320*/  BSYNC.RECONVERGENT B0 ;  /* 0x0000000000007941 */ /* 0x000fea0003800200 */
.L_x_1:
[----:B0-----:R-:W-:-:S05]  /*0330*/  IMAD.IADD R6, R5, 0x1, -R8 ;  /* 0x0000000105067824 */ /* 0x001fca00078e0a08 */
[----:B------:R-:W-:-:S13]  /*0340*/  ISETP.GE.AND P0, PT, R6, 0x2, PT ;  /* 0x000000020600780c */ /* 0x000fda0003f06270 */
[----:B------:R-:W-:Y:S05]  /*0350*/  @!P0 BRA `(.L_x_3) ;  /* 0x00000008001c8947 */ /* 0x000fea0003800000 */
[----:B------:R-:W-:Y:S02]  /*0360*/  LOP3.LUT R8, R4, 0xffff, RZ, 0xc0, !PT ;  /* 0x0000ffff04087812 */ /* 0x000fe400078ec0ff */
[----:B------:R-:W-:Y:S02]  /*0370*/  LOP3.LUT R12, R7, 0xffff, RZ, 0xc0, !PT ;  /* 0x0000ffff070c7812 */ /* 0x000fe400078ec0ff */
[----:B------:R-:W-:-:S07]  /*0380*/  MOV R13, 0x3a0 ;  /* 0x000003a0000d7802 */ /* 0x000fce0000000f00 */
[----:B------:R-:W-:Y:S05]  /*0390*/  CALL.REL.NOINC `($__internal_0_$__cuda_sm20_rem_u16) ;  /* 0x0000000800287944 */ /* 0x000fea0003c00000 */
[CC--:B------:R-:W-:Y:S01]  /*03a0*/  ISETP.GE.U32.AND P0, PT, R4.reuse, R7.reuse, PT ;  /* 0x000000070400720c */ /* 0x0c0fe20003f06070 */
[----:B------:R-:W-:Y:S01]  /*03b0*/  UMOV UR5, 0x1 ;  /* 0x0000000100057882 */ /* 0x000fe20000000000 */
[----:B------:R-:W-:Y:S02]  /*03c0*/  ISETP.GE.U32.AND P1, PT, R4, R7, PT ;  /* 0x000000070400720c */ /* 0x000fe40003f26070 */
[----:B------:R-:W-:Y:S02]  /*03d0*/  LOP3.LUT R8, R12, 0xffff, RZ, 0xc0, !PT ;  /* 0x0000ffff0c087812 */ /* 0x000fe400078ec0ff */
[----:B------:R-:W-:Y:S02]  /*03e0*/  SEL R10, RZ, 0x1, P1 ;  /* 0x00000001ff0a7807 */ /* 0x000fe40000800000 */
[----:B------:R-:W-:-:S07]  /*03f0*/  SEL R11, RZ, 0x1, !P0 ;  /* 0x00000001ff0b7807 */ /* 0x000fce0004000000 */
.L_x_15:
[----:B------:R-:W-:Y:S01]  /*0400*/  IMAD.MOV.U32 R12, RZ, RZ, 0x1 ;  /* 0x00000001ff0c7424 */ /* 0x000fe200078e00ff */
[----:B------:R-:W-:Y:S01]  /*0410*/  IABS R16, R8 ;  /* 0x0000000800107213 */ /* 0x000fe20000000000 */
[----:B------:R-:W-:Y:S01]  /*0420*/  BAR.SYNC.DEFER_BLOCKING 0x0 ;  /* 0x0000000000007b1d */ /* 0x000fe20000010000 */
[----:B------:R-:W-:Y:S02]  /*0430*/  ISETP.GE.AND P2, PT, R8, RZ, PT ;  /* 0x000000ff0800720c */ /* 0x000fe40003f46270 */
[----:B------:R-:W-:-:S03]  /*0440*/  SHF.L.U32 R12, R12, UR5, RZ ;  /* 0x000000050c0c7c19 */ /* 0x000fc600080006ff */
[----:B------:R-:W-:Y:S01]  /*0450*/  BSSY.RECONVERGENT B1, `(.L_x_4) ;  /* 0x0000073000017945 */ /* 0x000fe20003800200 */
[-C--:B0-----:R-:W-:Y:S02]  /*0460*/  IABS R14, R12.reuse ;  /* 0x0000000c000e7213 */ /* 0x081fe40000000000 */
[----:B------:R-:W-:Y:S02]  /*0470*/  IABS R17, R12 ;  /* 0x0000000c00117213 */ /* 0x000fe40000000000 */
[----:B------:R-:W0:Y:S08]  /*0480*/  I2F.RP R13, R14 ;  /* 0x0000000e000d7306 */ /* 0x000e300000209400 */
[----:B0-----:R-:W0:Y:S02]  /*0490*/  MUFU.RCP R13, R13 ;  /* 0x0000000d000d7308 */ /* 0x001e240000001000 */
[----:B0-----:R-:W-:-:S02]  /*04a0*/  VIADD R2, R13, 0xffffffe ;  /* 0x0ffffffe0d027836 */ /* 0x001fc40000000000 */
[----:B------:R-:W-:-:S04]  /*04b0*/  IMAD.MOV R13, RZ, RZ, -R17 ;  /* 0x000000ffff0d7224 */ /* 0x000fc800078e0a11 */
[----:B------:R0:W1:Y:S02]  /*04c0*/  F2I.FTZ.U32.TRUNC.NTZ R3, R2 ;  /* 0x0000000200037305 */ /* 0x000064000021f000 */
[----:B0-----:R-:W-:Y:S02]  /*04d0*/  IMAD.MOV.U32 R2, RZ, RZ, RZ ;  /* 0x000000ffff027224 */ /* 0x001fe400078e00ff */
[----:B-1----:R-:W-:-:S04]  /*04e0*/  IMAD.MOV R15, RZ, RZ, -R3 ;  /* 0x000000ffff0f7224 */ /* 0x002fc800078e0a03 */
[----:B------:R-:W-:-:S04]  /*04f0*/  IMAD R15, R15, R14, RZ ;  /* 0x0000000e0f0f7224 */ /* 0x000fc800078e02ff */
[----:B------:R-:W-:Y:S01]  /*0500*/  IMAD.HI.U32 R3, R3, R15, R2 ;  /* 0x0000000f03037227 */ /* 0x000fe200078e0002 */
[----:B------:R-:W-:-:S05]  /*0510*/  SHF.R.U32.HI R2, RZ, UR5, R8 ;  /* 0x00000005ff027c19 */ /* 0x000fca0008011608 */
[----:B------:R-:W-:-:S04]  /*0520*/  IMAD.HI.U32 R3, R3, R16, RZ ;  /* 0x0000001003037227 */ /* 0x000fc800078e00ff */
[----:B------:R-:W-:Y:S02]  /*0530*/  IMAD R13, R3, R13, R16 ;  /* 0x0000000d030d7224 */ /* 0x000fe400078e0210 */
[C---:B------:R-:W-:Y:S02]  /*0540*/  IMAD R3, R2.reuse, 0x2, R11 ;  /* 0x0000000202037824 */ /* 0x040fe400078e020b */
[----:B------:R-:W-:Y:S01]  /*0550*/  IMAD R2, R2, 0x2, R10 ;  /* 0x0000000202027824 */ /* 0x000fe200078e020a */
[----:B------:R-:W-:-:S13]  /*0560*/  ISETP.GT.U32.AND P0, PT, R14, R13, PT ;  /* 0x0000000d0e00720c */ /* 0x000fda0003f04070 */
[----:B------:R-:W-:Y:S01]  /*0570*/  @!P0 IMAD.IADD R13, R13, 0x1, -R14 ;  /* 0x000000010d0d8824 */ /* 0x000fe200078e0a0e */
[----:B------:R-:W-:-:S04]  /*0580*/  ISETP.NE.AND P0, PT, R12, RZ, PT ;  /* 0x000000ff0c00720c */ /* 0x000fc80003f05270 */
[----:B------:R-:W-:-:S13]  /*0590*/  ISETP.GT.U32.AND P1, PT, R14, R13, PT ;  /* 0x0000000d0e00720c */ /* 0x000fda0003f24070 */
[----:B------:R-:W-:Y:S01]  /*05a0*/  @!P1 IMAD.IADD R13, R13, 0x1, -R14 ;  /* 0x000000010d0d9824 */ /* 0x000fe200078e0a0e */
[----:B------:R-:W-:Y:S02]  /*05b0*/  SHF.L.U32 R14, R3, UR5, RZ ;  /* 0x00000005030e7c19 */ /* 0x000fe400080006ff */
[C---:B------:R-:W-:Y:S01]  /*05c0*/  LOP3.LUT R3, R6.reuse, 0x1, RZ, 0xc0, !PT ;  /* 0x0000000106037812 */ /* 0x040fe200078ec0ff */
[----:B------:R-:W-:Y:S01]  /*05d0*/  @!P2 IMAD.MOV R13, RZ, RZ, -R13 ;  /* 0x000000ffff0da224 */ /* 0x000fe200078e0a0d */
[----:B------:R-:W-:Y:S02]  /*05e0*/  @!P0 LOP3.LUT R13, RZ, R12, RZ, 0x33, !PT ;  /* 0x0000000cff0d8212 */ /* 0x000fe400078e33ff */
[----:B------:R-:W-:-:S03]  /*05f0*/  LEA.HI R6, R6, R3, RZ, 0x1f ;  /* 0x0000000306067211 */ /* 0x000fc600078ff8ff */
[----:B------:R-:W-:-:S05]  /*0600*/  IMAD.IADD R14, R14, 0x1, R13 ;  /* 0x000000010e0e7824 */ /* 0x000fca00078e020d */
[----:B------:R-:W-:-:S13]  /*0610*/  ISETP.GE.AND P0, PT, R14, R5, PT ;  /* 0x000000050e00720c */ /* 0x000fda0003f06270 */
[----:B------:R-:W-:Y:S05]  /*0620*/  @P0 BRA `(.L_x_5) ;  /* 0x0000000400540947 */ /* 0x000fea0003800000 */
[----:B------:R-:W-:Y:S01]  /*0630*/  LEA R14, R14, UR4, 0x2 ;  /* 0x000000040e0e7c11 */ /* 0x000fe2000f8e10ff */
[----:B------:R-:W-:Y:S01]  /*0640*/  BSSY.RECONVERGENT B0, `(.L_x_6) ;  /* 0x0000034000007945 */ /* 0x000fe20003800200 */
[----:B------:R-:W-:Y:S02]  /*0650*/  ISETP.GE.U32.AND P0, PT, R4, R7, PT ;  /* 0x000000070400720c */ /* 0x000fe40003f06070 */
[----:B------:R-:W-:Y:S02]  /*0660*/  SHF.L.U32 R3, R2, UR5, RZ ;  /* 0x0000000502037c19 */ /* 0x000fe400080006ff */
[----:B------:R-:W0:Y:S02]  /*0670*/  LDS R14, [R14] ;  /* 0x000000000e0e7984 */ /* 0x000e240000000800 */
[----:B------:R-:W-:-:S04]  /*0680*/  IADD3 R2, PT, PT, R12, -0x1, R3 ;  /* 0xffffffff0c027810 */ /* 0x000fc80007ffe003 */
[----:B------:R-:W-:-:S03]  /*0690*/  VIMNMX R2, PT, PT, R2, R5, PT ;  /* 0x0000000502027248 */ /* 0x000fc60003fe0100 */
[----:B------:R-:W-:Y:S05]  /*06a0*/  @P0 BRA `(.L_x_7) ;  /* 0x00000000005c0947 */ /* 0x000fea0003800000 */
[----:B------:R-:W-:Y:S01]  /*06b0*/  IMAD.IADD R15, R2, 0x1, -R3 ;  /* 0x00000001020f7824 */ /* 0x000fe200078e0a03 */
[----:B------:R-:W-:Y:S04]  /*06c0*/  BSSY.RECONVERGENT B2, `(.L_x_8) ;  /* 0x000000e000027945 */ /* 0x000fe80003800200 */
[----:B------:R-:W-:-:S13]  /*06d0*/  ISETP.GE.AND P0, PT, R15, 0x2, PT ;  /* 0x000000020f00780c */ /* 0x000fda0003f06270 */
[----:B------:R-:W-:Y:S05]  /*06e0*/  @!P0 BRA `(.L_x_9) ;  /* 0x00000000002c8947 */ /* 0x000fea0003800000 */
.L_x_10:
[----:B------:R-:W-:-:S05]  /*06f0*/  IMAD.IADD R15, R2, 0x1, R3 ;  /* 0x00000001020f7824 */ /* 0x000fca00078e0203 */
[----:B------:R-:W-:-:S04]  /*0700*/  LEA.HI R15, R15, R15, RZ, 0x1 ;  /* 0x0000000f0f0f7211 */ /* 0x000fc800078f08ff */
[----:B------:R-:W-:-:S04]  /*0710*/  SHF.R.S32.HI R15, RZ, 0x1, R15 ;  /* 0x00000001ff0f7819 */ /* 0x000fc8000001140f */
[----:B------:R-:W-:-:S05]  /*0720*/  LEA R16, R15, UR4, 0x2 ;  /* 0x000000040f107c11 */ /* 0x000fca000f8e10ff */
[----:B------:R-:W0:Y:S02]  /*0730*/  LDS R17, [R16] ;  /* 0x0000000010117984 */ /* 0x000e240000000800 */
[----:B0-----:R-:W-:-:S04]  /*0740*/  ISETP.GT.AND P0, PT, R14, R17, PT ;  /* 0x000000110e00720c */ /* 0x001fc80003f04270 */
[----:B------:R-:W-:Y:S02]  /*0750*/  SEL R3, R15, R3, P0 ;  /* 0x000000030f037207 */ /* 0x000fe40000000000 */
[----:B------:R-:W-:-:S05]  /*0760*/  SEL R2, R2, R15, P0 ;  /* 0x0000000f02027207 */ /* 0x000fca0000000000 */
[----:B------:R-:W-:-:S05]  /*0770*/  IMAD.IADD R15, R2, 0x1, -R3 ;  /* 0x00000001020f7824 */ /* 0x000fca00078e0a03 */
[----:B------:R-:W-:-:S13]  /*0780*/  ISETP.GT.AND P0, PT, R15, 0x1, PT ;  /* 0x000000010f00780c */ /* 0x000fda0003f04270 */
[----:B------:R-:W-:Y:S05]  /*0790*/  @P0 BRA `(.L_x_10) ;  /* 0xfffffffc00d40947 */ /* 0x000fea000383ffff */
.L_x_9:
[----:B------:R-:W-:Y:S05]  /*07a0*/  BSYNC.RECONVERGENT B2 ;  /* 0x0000000000027941 */ /* 0x000fea0003800200 */
.L_x_8:
[----:B------:R-:W-:Y:S02]  /*07b0*/  LEA R15, R3, UR4, 0x2 ;  /* 0x00000004030f7c11 */ /* 0x000fe4000f8e10ff */
[----:B------:R-:W-:-:S04]  /*07c0*/  LEA R3, R2, UR4, 0x2 ;  /* 0x0000000402037c11 */ /* 0x000fc8000f8e10ff */
[----:B------:R-:W0:Y:S04]  /*07d0*/  LDS R15, [R15] ;  /* 0x000000000f0f7984 */ /* 0x000e280000000800 */
[----:B------:R-:W1:Y:S01]  /*07e0*/  LDS R3, [R3] ;  /* 0x0000000003037984 */ /* 0x000e620000000800 */
[C---:B0-----:R-:W-:Y:S02]  /*07f0*/  ISETP.LE.AND P1, PT, R14.reuse, R15, PT ;  /* 0x0000000f0e00720c */ /* 0x041fe40003f23270 */
[----:B-1----:R-:W-:Y:S01]  /*0800*/  ISETP.GT.AND P0, PT, R14, R3, PT ;  /* 0x000000030e00720c */ /* 0x002fe20003f04270 */
[----:B------:R-:W-:-:S12]  /*0810*/  BRA `(.L_x_11) ;  /* 0x0000000000587947 */ /* 0x000fd80003800000 */
.L_x_7:
[----:B------:R-:W-:Y:S01]  /*0820*/  IMAD.IADD R15, R2, 0x1, -R3 ;  /* 0x00000001020f7824 */ /* 0x000fe200078e0a03 */
[----:B------:R-:W-:Y:S04]  /*0830*/  BSSY.RECONVERGENT B2, `(.L_x_12) ;  /* 0x000000e000027945 */ /* 0x000fe80003800200 */
[----:B------:R-:W-:-:S13]  /*0840*/  ISETP.GE.AND P0, PT, R15, 0x2, PT ;  /* 0x000000020f00780c */ /* 0x000fda0003f06270 */
[----:B------:R-:W-:Y:S05]  /*0850*/  @!P0 BRA `(.L_x_13) ;  /* 0x00000000002c8947 */ /* 0x000fea0003800000 */
.L_x_14:
[----:B------:R-:W-:-:S05]  /*0860*/  IMAD.IADD R15, R2, 0x1, R3 ;  /* 0x00000001020f7824 */ /* 0x000fca00078e0203 */
[----:B------:R-:W-:-:S04]  /*0870*/  LEA.HI R15, R15, R15, RZ, 0x1 ;  /* 0x0000000f0f0f7211 */ /* 0x000fc800078f08ff */
[----:B------:R-:W-:-:S04]  /*0880*/  SHF.R.S32.HI R16, RZ, 0x1, R15 ;  /* 0x00000001ff107819 */ /* 0x000fc8000001140f */
[----:B------:R-:W-:-:S05]  /*0890*/  LEA R17, R16, UR4, 0x2 ;  /* 0x0000000410117c11 */ /* 0x000fca000f8e10ff */
[----:B------:R-:W0:Y:S02]  /*08a0*/  LDS R15, [R17] ;  /* 0x00000000110f7984 */ /* 0x000e240000000800 */
[----:B0-----:R-:W-:-:S04]  /*08b0*/  ISETP.GE.AND P0, PT, R14, R15, PT ;  /* 0x0000000f0e00720c */ /* 0x001fc80003f06270 */
[----:B------:R-:W-:Y:S02]  /*08c0*/  SEL R3, R3, R16, !P0 ;  /* 0x0000001003037207 */ /* 0x000fe40004000000 */
[----:B------:R-:W-:-:S05]  /*08d0*/  SEL R2, R16, R2, !P0 ;  /* 0x0000000210027207 */ /* 0x000fca0004000000 */
[----:B------:R-:W-:-:S05]  /*08e0*/  IMAD.IADD R15, R2, 0x1, -R3 ;  /* 0x00000001020f7824 */ /* 0x000fca00078e0a03 */
[----:B------:R-:W-:-:S13]  /*08f0*/  ISETP.GT.AND P0, PT, R15, 0x1, PT ;  /* 0x000000010f00780c */ /* 0x000fda0003f04270 */
[----:B------:R-:W-:Y:S05]  /*0900*/  @P0 BRA `(.L_x_14) ;  /* 0xfffffffc00d40947 */ /* 0x000fea000383ffff */
.L_x_13:
[----:B------:R-:W-:Y:S05]  /*0910*/  BSYNC.RECONVERGENT B2 ;  /* 0x0000000000027941 */ /* 0x000fea0003800200 */
.L_x_12:
[----:B------:R-:W-:Y:S02]  /*0920*/  LEA R15, R3, UR4, 0x2 ;  /* 0x00000004030f7c11 */ /* 0x000fe4000f8e10ff */
[----:B------:R-:W-:-:S04]  /*0930*/  LEA R3, R2, UR4, 0x2 ;  /* 0x0000000402037c11 */ /* 0x000fc8000f8e10ff */
[----:B------:R-:W0:Y:S04]  /*0940*/  LDS R15, [R15] ;  /* 0x000000000f0f7984 */ /* 0x000e280000000800 */
[----:B------:R-:W1:Y:S01]  /*0950*/  LDS R3, [R3] ;  /* 0x0000000003037984 */ /* 0x000e620000000800 */
[C---:B0-----:R-:W-:Y:S02]  /*0960*/  ISETP.LT.AND P1, PT, R14.reuse, R15, PT ;  /* 0x0000000f0e00720c */ /* 0x041fe40003f21270 */
[----:B-1----:R-:W-:-:S13]  /*0970*/  ISETP.GE.AND P0, PT, R14, R3, PT ;  /* 0x000000030e00720c */ /* 0x002fda0003f06270 */
.L_x_11:
[----:B------:R-:W-:Y:S05]  /*0980*/  BSYNC.RECONVERGENT B0 ;  /* 0x0000000000007941 */ /* 0x000fea0003800200 */
.L_x_6:
[-C--:B------:R-:W-:Y:S01]  /*0990*/  IABS R15, R12.reuse ;  /* 0x0000000c000f7213 */ /* 0x080fe20000000000 */
[----:B------:R-:W-:Y:S01]  /*09a0*/  VIADD R16, R2, 0xffffffff ;  /* 0xffffffff02107836 */ /* 0x000fe20000000000 */
[----:B------:R-:W-:Y:S01]  /*09b0*/  IABS R20, R12 ;  /* 0x0000000c00147213 */ /* 0x000fe20000000000 */
[----:B------:R-:W-:Y:S01]  /*09c0*/  @!P1 IMAD.MOV R16, RZ, RZ, R2 ;  /* 0x000000ffff109224 */ /* 0x000fe200078e0202 */
[----:B------:R-:W0:Y:S01]  /*09d0*/  I2F.RP R18, R15 ;  /* 0x0000000f00127306 */ /* 0x000e220000209400 */
[----:B------:R-:W-:Y:S02]  /*09e0*/  ISETP.NE.AND P2, PT, R12, RZ, PT ;  /* 0x000000ff0c00720c */ /* 0x000fe40003f45270 */
[----:B------:R-:W-:Y:S02]  /*09f0*/  VIADD R17, R16, 0x1 ;  /* 0x0000000110117836 */ /* 0x000fe40000000000 */
[----:B------:R-:W-:Y:S02]  /*0a00*/  @!P0 IMAD.MOV R17, RZ, RZ, R16 ;  /* 0x000000ffff118224 */ /* 0x000fe400078e0210 */
[----:B------:R-:W-:-:S03]  /*0a10*/  IMAD.MOV R20, RZ, RZ, -R20 ;  /* 0x000000ffff147224 */ /* 0x000fc600078e0a14 */
[----:B------:R-:W-:Y:S02]  /*0a20*/  IABS R16, R17 ;  /* 0x0000001100107213 */ /* 0x000fe40000000000 */
[----:B------:R-:W-:Y:S01]  /*0a30*/  ISETP.GE.AND P1, PT, R17, RZ, PT ;  /* 0x000000ff1100720c */ /* 0x000fe20003f26270 */
[----:B0-----:R-:W0:Y:S02]  /*0a40*/  MUFU.RCP R18, R18 ;  /* 0x0000001200127308 */ /* 0x001e240000001000 */
[----:B0-----:R-:W-:-:S06]  /*0a50*/  VIADD R3, R18, 0xffffffe ;  /* 0x0ffffffe12037836 */ /* 0x001fcc0000000000 */
[----:B------:R-:W0:Y:S02]  /*0a60*/  F2I.FTZ.U32.TRUNC.NTZ R3, R3 ;  /* 0x0000000300037305 */ /* 0x000e24000021f000 */
[----:B0-----:R-:W-:-:S04]  /*0a70*/  IMAD.MOV R2, RZ, RZ, -R3 ;  /* 0x000000ffff027224 */ /* 0x001fc800078e0a03 */
[----:B------:R-:W-:Y:S02]  /*0a80*/  IMAD R19, R2, R15, RZ ;  /* 0x0000000f02137224 */ /* 0x000fe400078e02ff */
[----:B------:R-:W-:-:S04]  /*0a90*/  IMAD.MOV.U32 R2, RZ, RZ, RZ ;  /* 0x000000ffff027224 */ /* 0x000fc800078e00ff */
[----:B------:R-:W-:-:S04]  /*0aa0*/  IMAD.HI.U32 R2, R3, R19, R2 ;  /* 0x0000001303027227 */ /* 0x000fc800078e0002 */
[----:B------:R-:W-:Y:S02]  /*0ab0*/  IMAD.MOV.U32 R3, RZ, RZ, R16 ;  /* 0x000000ffff037224 */ /* 0x000fe400078e0010 */
[----:B------:R-:W-:Y:S02]  /*0ac0*/  IMAD.MOV.U32 R16, RZ, RZ, R20 ;  /* 0x000000ffff107224 */ /* 0x000fe400078e0014 */
[----:B------:R-:W-:-:S04]  /*0ad0*/  IMAD.HI.U32 R2, R2, R3, RZ ;  /* 0x0000000302027227 */ /* 0x000fc800078e00ff */
[----:B------:R-:W-:-:S05]  /*0ae0*/  IMAD R2, R2, R16, R3 ;  /* 0x0000001002027224 */ /* 0x000fca00078e0203 */
[----:B------:R-:W-:-:S13]  /*0af0*/  ISETP.GT.U32.AND P0, PT, R15, R2, PT ;  /* 0x000000020f00720c */ /* 0x000fda0003f04070 */
[----:B------:R-:W-:-:S05]  /*0b00*/  @!P0 IMAD.IADD R2, R2, 0x1, -R15 ;  /* 0x0000000102028824 */ /* 0x000fca00078e0a0f */
[----:B------:R-:W-:-:S13]  /*0b10*/  ISETP.GT.U32.AND P0, PT, R15, R2, PT ;  /* 0x000000020f00720c */ /* 0x000fda0003f04070 */
[----:B------:R-:W-:-:S04]  /*0b20*/  @!P0 IMAD.IADD R2, R2, 0x1, -R15 ;  /* 0x0000000102028824 */ /* 0x000fc800078e0a0f */
[----:B------:R-:W-:Y:S01]  /*0b30*/  @!P1 IMAD.MOV R2, RZ, RZ, -R2 ;  /* 0x000000ffff029224 */ /* 0x000fe200078e0a02 */
[----:B------:R-:W-:-:S05]  /*0b40*/  @!P2 LOP3.LUT R2, RZ, R12, RZ, 0x33, !PT ;  /* 0x0000000cff02a212 */ /* 0x000fca00078e33ff */
[----:B------:R-:W-:-:S05]  /*0b50*/  IMAD.IADD R2, R13, 0x1, R2 ;  /* 0x000000010d027824 */ /* 0x000fca00078e0202 */
[----:B------:R-:W-:-:S05]  /*0b60*/  LEA R3, R2, UR4, 0x2 ;  /* 0x0000000402037c11 */ /* 0x000fca000f8e10ff */
[----:B------:R0:W-:Y:S02]  /*0b70*/  STS [R3], R14 ;  /* 0x0000000e03007388 */ /* 0x0001e40000000800 */
.L_x_5:
[----:B------:R-:W-:Y:S05]  /*0b80*/  BSYNC.RECONVERGENT B1 ;  /* 0x0000000000017941 */ /* 0x000fea0003800200 */
.L_x_4:
[----:B------:R-:W-:Y:S01]  /*0b90*/  BAR.SYNC.DEFER_BLOCKING 0x0 ;  /* 0x0000000000007b1d */ /* 0x000fe20000010000 */
[----:B------:R-:W-:Y:S01]  /*0ba0*/  ISETP.GT.U32.AND P0, PT, R6, 0x1, PT ;  /* 0x000000010600780c */ /* 0x000fe20003f04070 */
[----:B------:R-:W-:-:S12]  /*0bb0*/  UIADD3 UR5, UPT, UPT, UR5, 0x1, URZ ;  /* 0x0000000105057890 */ /* 0x000fd8000fffe0ff */
[----:B------:R-:W-:Y:S05]  /*0bc0*/  @P0 BRA `(.L_x_15) ;  /* 0xfffffff8000c0947 */ /* 0x000fea000383ffff */
.L_x_3:
[----:B------:R-:W-:-:S13]  /*0bd0*/  ISETP.GE.U32.AND P0, PT, R4, R5, PT ;  /* 0x000000050400720c */ /* 0x000fda0003f06070 */
[----:B------:R-:W-:Y:S05]  /*0be0*/  @P0 EXIT ;  /* 0x000000000000094d */ /* 0x000fea0003800000 */
[----:B------:R-:W1:Y:S01]  /*0bf0*/  LDS R9, [R9] ;  /* 0x0000000009097984 */ /* 0x000e620000000800 */
[----:B0-----:R-:W0:Y:S02]  /*0c00*/  LDC.64 R2, c[0x0][0x380] ;  /* 0x0000e000ff027b82 */ /* 0x001e240000000a00 */
[----:B0-----:R-:W-:-:S05]  /*0c10*/  IMAD.WIDE.U32 R2, R0, 0x4, R2 ;  /* 0x0000000400027825 */ /* 0x001fca00078e0002 */
[----:B-1----:R-:W-:Y:S01]  /*0c20*/  STG.E desc[UR6][R2.64], R9 ;  /* 0x0000000902007986 */ /* 0x002fe2000c101906 */
[----:B------:R-:W-:Y:S05]  /*0c30*/  EXIT ;  /* 0x000000000000794d */ /* 0x000fea0003800000 */
        .weak           $__internal_0_$__cuda_sm20_rem_u16
        .type           $__internal_0_$__cuda_sm20_rem_u16,@function
        .size           $__internal_0_$__cuda_sm20_rem_u16,(.L_x_18 - $__internal_0_$__cuda_sm20_rem_u16)
$__internal_0_$__cuda_sm20_rem_u16:
[----:B------:R-:W0:Y:S01]  /*0c40*/  I2F.U16 R2, R12 ;  /* 0x0000000c00027306 */ /* 0x000e220000101000 */
[----:B------:R-:W-:Y:S01]  /*0c50*/  IMAD.MOV.U32 R3, RZ, RZ, 0x4b800000 ;  /* 0x4b800000ff037424 */ /* 0x000fe200078e00ff */
[C---:B0-----:R-:W-:Y:S02]  /*0c60*/  FSETP.GEU.AND P1, PT, |R2|.reuse, 1.175494350822287508e-38, PT ;  /* 0x008000000200780b */ /* 0x041fe40003f2e200 */
[----:B------:R-:W-:Y:S02]  /*0c70*/  FSETP.GT.AND P0, PT, |R2|, 8.50705917302346158658e+37, PT ;  /* 0x7e8000000200780b */ /* 0x000fe40003f04200 */
[----:B------:R-:W-:-:S04]  /*0c80*/  FSEL R3, R3, 1, !P1 ;  /* 0x3f80000003037808 */ /* 0x000fc80004800000 */
[----:B------:R-:W-:Y:S02]  /*0c90*/  FSEL R3, R3, 0.25, !P0 ;  /* 0x3e80000003037808 */ /* 0x000fe40004000000 */
[----:B------:R-:W-:-:S03]  /*0ca0*/  ISETP.NE.U32.AND P0, PT, R12, RZ, PT ;  /* 0x000000ff0c00720c */ /* 0x000fc60003f05070 */
[----:B------:R-:W-:Y:S02]  /*0cb0*/  FMUL R10, R2, R3 ;  /* 0x00000003020a7220 */ /* 0x000fe40000400000 */
[----:B------:R-:W-:Y:S08]  /*0cc0*/  I2F.U16.RZ R2, R8 ;  /* 0x0000000800027306 */ /* 0x000ff0000010d000 */
[----:B------:R-:W0:Y:S02]  /*0cd0*/  MUFU.RCP R10, R10 ;  /* 0x0000000a000a7308 */ /* 0x000e240000001000 */
[----:B0-----:R-:W-:-:S04]  /*0ce0*/  FMUL R3, R3, R10 ;  /* 0x0000000a03037220 */ /* 0x001fc80000400000 */
[----:B------:R-:W-:-:S04]  /*0cf0*/  VIADD R3, R3, 0x2 ;  /* 0x0000000203037836 */ /* 0x000fc80000000000 */
[----:B------:R-:W-:-:S06]  /*0d00*/  FMUL.RZ R11, R2, R3 ;  /* 0x00000003020b7220 */ /* 0x000fcc000040c000 */
[----:B------:R-:W0:Y:S02]  /*0d10*/  F2I.U32.TRUNC.NTZ R11, R11 ;  /* 0x0000000b000b7305 */ /* 0x000e24000020f000 */
[----:B0-----:R-:W-:-:S05]  /*0d20*/  LOP3.LUT R2, R11, 0xffff, RZ, 0xc0, !PT ;  /* 0x0000ffff0b027812 */ /* 0x001fca00078ec0ff */
[----:B------:R-:W-:Y:S02]  /*0d30*/  IMAD.MOV R3, RZ, RZ, -R2 ;  /* 0x000000ffff037224 */ /* 0x000fe400078e0a02 */
[----:B------:R-:W-:Y:S02]  /*0d40*/  IMAD.MOV.U32 R2, RZ, RZ, R13 ;  /* 0x000000ffff027224 */ /* 0x000fe400078e000d */
[----:B------:R-:W-:Y:S02]  /*0d50*/  IMAD R12, R12, R3, R8 ;  /* 0x000000030c0c7224 */ /* 0x000fe400078e0208 */
[----:B------:R-:W-:Y:S02]  /*0d60*/  IMAD.MOV.U32 R3, RZ, RZ, 0x0 ;  /* 0x00000000ff037424 */ /* 0x000fe400078e00ff */
[----:B------:R-:W-:Y:S02]  /*0d70*/  @!P0 IMAD.MOV.U32 R12, RZ, RZ, -0x1 ;  /* 0xffffffffff0c8424 */ /* 0x000fe400078e00ff */
[----:B------:R-:W-:Y:S05]  /*0d80*/  RET.REL.NODEC R2 `(_Z13merger_threadPii) ;  /* 0xfffffff0029c7950 */ /* 0x000fea0003c3ffff */
.L_x_16:
[----:B------:R-:W-:-:S00]  /*0d90*/  BRA `(.L_x_16) ;  /* 0xfffffffc00fc7947 */ /* 0x000fc0000383ffff */
[----:B------:R-:W-:-:S00]  /*0da0*/  NOP ;  /* 0x0000000000007918 */ /* 0x000fc00000000000 */
        /* <DEDUP_REMOVED lines=13> */
.L_x_18:


//--------------------- .text._Z2prPi             --------------------------
	.section	.text._Z2prPi,"ax",@progbits
	.align	128
        .global         _Z2prPi
        .type           _Z2prPi,@function
        .size           _Z2prPi,(.L_x_20 - _Z2prPi)
        .other          _Z2prPi,@"STO_CUDA_ENTRY STV_DEFAULT"
_Z2prPi:
.text._Z2prPi:
[----:B------:R-:W-:Y:S01]  /*0000*/  LDC R1, c[0x0][0x37c] ;  /* 0x0000df00ff017b82 */ /* 0x000fe20000000800 */
[----:B------:R-:W0:Y:S07]  /*0010*/  S2R R5, SR_TID.X ;  /* 0x0000000000057919 */ /* 0x000e2e0000002100 */
[----:B------:R-:W0:Y:S01]  /*0020*/  LDC.64 R2, c[0x0][0x380] ;  /* 0x0000e000ff027b82 */ /* 0x000e220000000a00 */
[----:B------:R-:W1:Y:S01]  /*0030*/  LDCU.64 UR4, c[0x0][0x358] ;  /* 0x00006b00ff0477ac */ /* 0x000e620008000a00 */
[----:B0-----:R-:W-:-:S05]  /*0040*/  IMAD.WIDE.U32 R2, R5, 0x4, R2 ;  /* 0x0000000405027825 */ /* 0x001fca00078e0002 */
[----:B-1----:R-:W2:Y:S02]  /*0050*/  LDG.E R0, desc[UR4][R2.64] ;  /* 0x0000000402007981 */ /* 0x002ea4000c1e1900 */
[----:B--2---:R-:W-:-:S05]  /*0060*/  SHF.L.U32 R5, R0, 0x1, RZ ;  /* 0x0000000100057819 */ /* 0x004fca00000006ff */
[----:B------:R-:W-:Y:S01]  /*0070*/  STG.E desc[UR4][R2.64], R5 ;  /* 0x0000000502007986 */ /* 0x000fe2000c101904 */
[----:B------:R-:W-:Y:S05]  /*0080*/  EXIT ;  /* 0x000000000000794d */ /* 0x000fea0003800000 */
.L_x_17:
        /* <DEDUP_REMOVED lines=15> */
.L_x_20:


//--------------------- .nv.shared._Z13merger_threadPii --------------------------
	.section	.nv.shared._Z13merger_threadPii,"aw",@nobits
	.sectionflags	@""
	.align	4
.nv.shared._Z13merger_threadPii:
	.zero		2048


//--------------------- .nv.shared.reserved.0     --------------------------
	.section	.nv.shared.reserved.0,"aw",@nobits
	.weak		__nv_reservedSMEM_offset_0_alias
	.size		__nv_reservedSMEM_offset_0_alias, 0, 64
	.other		__nv_reservedSMEM_offset_0_alias,@"STO_CUDA_RESERVED_SHARED STV_DEFAULT"
__nv_reservedSMEM_offset_0_alias:
	.zero		0
	.zero		64


//--------------------- .nv.constant0._Z13merger_threadPii --------------------------
	.section	.nv.constant0._Z13merger_threadPii,"a",@progbits
	.sectionflags	@""
	.align	4
.nv.constant0._Z13merger_threadPii:
	.zero		908


//--------------------- .nv.constant0._Z2prPi     --------------------------
	.section	.nv.constant0._Z2prPi,"a",@progbits
	.sectionflags	@""
	.align	4
.nv.constant0._Z2prPi:
	.zero		904


//--------------------- SYMBOLS --------------------------

	.type		.nv.reservedSmem.offset0,@object
	.size		.nv.reservedSmem.offset0,0x4
	.type		.nv.reservedSmem.cap,@object
	.size		.nv.reservedSmem.cap,0x4
